//
// Generated by NVIDIA NVVM Compiler
//
// Compiler Build ID: CL-36424714
// Cuda compilation tools, release 13.0, V13.0.88
// Based on NVVM 20.0.0
//

.version 9.0
.target sm_100
.address_size 64

	// .globl	candidate1
// _ZZ10candidate1E11data_shared has been demoted
// _ZZ10candidate1E13weight_shared has been demoted

.visible .entry candidate1(
	.param .u64 .ptr .align 1 candidate1_param_0,
	.param .u64 .ptr .align 1 candidate1_param_1,
	.param .u64 .ptr .align 1 candidate1_param_2,
	.param .u64 .ptr .align 1 candidate1_param_3
)
.maxntid 4
{
	.reg .pred 	%p<7>;
	.reg .b32 	%r<56>;
	.reg .b32 	%f<344>;
	.reg .b64 	%rd<30>;
	// demoted variable
	.shared .align 4 .b8 _ZZ10candidate1E11data_shared[4096];
	// demoted variable
	.shared .align 4 .b8 _ZZ10candidate1E13weight_shared[16384];
	ld.param.u64 	%rd5, [candidate1_param_0];
	ld.param.u64 	%rd6, [candidate1_param_1];
	ld.param.u64 	%rd3, [candidate1_param_2];
	ld.param.u64 	%rd4, [candidate1_param_3];
	cvta.to.global.u64 	%rd1, %rd6;
	cvta.to.global.u64 	%rd2, %rd5;
	mov.u32 	%r1, %tid.x;
	shl.b32 	%r14, %r1, 4;
	mov.u32 	%r15, _ZZ10candidate1E11data_shared;
	add.s32 	%r2, %r15, %r14;
	shl.b32 	%r3, %r1, 2;
	mov.u32 	%r4, %ctaid.x;
	shl.b32 	%r5, %r4, 13;
	shl.b32 	%r6, %r1, 10;
	mov.f32 	%f342, 0f00000000;
	mov.b32 	%r53, 0;
	mov.pred 	%p6, -1;
$L__BB0_1:
	mov.pred 	%p1, %p6;
	bar.sync 	0;
	add.s32 	%r17, %r53, %r3;
	mul.wide.u32 	%rd7, %r17, 4;
	add.s64 	%rd8, %rd2, %rd7;
	ld.global.nc.v4.f32 	{%f5, %f6, %f7, %f8}, [%rd8];
	st.shared.v4.f32 	[%r2], {%f5, %f6, %f7, %f8};
	ld.global.nc.v4.f32 	{%f9, %f10, %f11, %f12}, [%rd8+64];
	st.shared.v4.f32 	[%r2+64], {%f9, %f10, %f11, %f12};
	ld.global.nc.v4.f32 	{%f13, %f14, %f15, %f16}, [%rd8+128];
	st.shared.v4.f32 	[%r2+128], {%f13, %f14, %f15, %f16};
	ld.global.nc.v4.f32 	{%f17, %f18, %f19, %f20}, [%rd8+192];
	st.shared.v4.f32 	[%r2+192], {%f17, %f18, %f19, %f20};
	ld.global.nc.v4.f32 	{%f21, %f22, %f23, %f24}, [%rd8+256];
	st.shared.v4.f32 	[%r2+256], {%f21, %f22, %f23, %f24};
	ld.global.nc.v4.f32 	{%f25, %f26, %f27, %f28}, [%rd8+320];
	st.shared.v4.f32 	[%r2+320], {%f25, %f26, %f27, %f28};
	ld.global.nc.v4.f32 	{%f29, %f30, %f31, %f32}, [%rd8+384];
	st.shared.v4.f32 	[%r2+384], {%f29, %f30, %f31, %f32};
	ld.global.nc.v4.f32 	{%f33, %f34, %f35, %f36}, [%rd8+448];
	st.shared.v4.f32 	[%r2+448], {%f33, %f34, %f35, %f36};
	ld.global.nc.v4.f32 	{%f37, %f38, %f39, %f40}, [%rd8+512];
	st.shared.v4.f32 	[%r2+512], {%f37, %f38, %f39, %f40};
	ld.global.nc.v4.f32 	{%f41, %f42, %f43, %f44}, [%rd8+576];
	st.shared.v4.f32 	[%r2+576], {%f41, %f42, %f43, %f44};
	ld.global.nc.v4.f32 	{%f45, %f46, %f47, %f48}, [%rd8+640];
	st.shared.v4.f32 	[%r2+640], {%f45, %f46, %f47, %f48};
	ld.global.nc.v4.f32 	{%f49, %f50, %f51, %f52}, [%rd8+704];
	st.shared.v4.f32 	[%r2+704], {%f49, %f50, %f51, %f52};
	ld.global.nc.v4.f32 	{%f53, %f54, %f55, %f56}, [%rd8+768];
	st.shared.v4.f32 	[%r2+768], {%f53, %f54, %f55, %f56};
	ld.global.nc.v4.f32 	{%f57, %f58, %f59, %f60}, [%rd8+832];
	st.shared.v4.f32 	[%r2+832], {%f57, %f58, %f59, %f60};
	ld.global.nc.v4.f32 	{%f61, %f62, %f63, %f64}, [%rd8+896];
	st.shared.v4.f32 	[%r2+896], {%f61, %f62, %f63, %f64};
	ld.global.nc.v4.f32 	{%f65, %f66, %f67, %f68}, [%rd8+960];
	st.shared.v4.f32 	[%r2+960], {%f65, %f66, %f67, %f68};
	ld.global.nc.v4.f32 	{%f69, %f70, %f71, %f72}, [%rd8+1024];
	st.shared.v4.f32 	[%r2+1024], {%f69, %f70, %f71, %f72};
	ld.global.nc.v4.f32 	{%f73, %f74, %f75, %f76}, [%rd8+1088];
	st.shared.v4.f32 	[%r2+1088], {%f73, %f74, %f75, %f76};
	ld.global.nc.v4.f32 	{%f77, %f78, %f79, %f80}, [%rd8+1152];
	st.shared.v4.f32 	[%r2+1152], {%f77, %f78, %f79, %f80};
	ld.global.nc.v4.f32 	{%f81, %f82, %f83, %f84}, [%rd8+1216];
	st.shared.v4.f32 	[%r2+1216], {%f81, %f82, %f83, %f84};
	ld.global.nc.v4.f32 	{%f85, %f86, %f87, %f88}, [%rd8+1280];
	st.shared.v4.f32 	[%r2+1280], {%f85, %f86, %f87, %f88};
	ld.global.nc.v4.f32 	{%f89, %f90, %f91, %f92}, [%rd8+1344];
	st.shared.v4.f32 	[%r2+1344], {%f89, %f90, %f91, %f92};
	ld.global.nc.v4.f32 	{%f93, %f94, %f95, %f96}, [%rd8+1408];
	st.shared.v4.f32 	[%r2+1408], {%f93, %f94, %f95, %f96};
	ld.global.nc.v4.f32 	{%f97, %f98, %f99, %f100}, [%rd8+1472];
	st.shared.v4.f32 	[%r2+1472], {%f97, %f98, %f99, %f100};
	ld.global.nc.v4.f32 	{%f101, %f102, %f103, %f104}, [%rd8+1536];
	st.shared.v4.f32 	[%r2+1536], {%f101, %f102, %f103, %f104};
	ld.global.nc.v4.f32 	{%f105, %f106, %f107, %f108}, [%rd8+1600];
	st.shared.v4.f32 	[%r2+1600], {%f105, %f106, %f107, %f108};
	ld.global.nc.v4.f32 	{%f109, %f110, %f111, %f112}, [%rd8+1664];
	st.shared.v4.f32 	[%r2+1664], {%f109, %f110, %f111, %f112};
	ld.global.nc.v4.f32 	{%f113, %f114, %f115, %f116}, [%rd8+1728];
	st.shared.v4.f32 	[%r2+1728], {%f113, %f114, %f115, %f116};
	ld.global.nc.v4.f32 	{%f117, %f118, %f119, %f120}, [%rd8+1792];
	st.shared.v4.f32 	[%r2+1792], {%f117, %f118, %f119, %f120};
	ld.global.nc.v4.f32 	{%f121, %f122, %f123, %f124}, [%rd8+1856];
	st.shared.v4.f32 	[%r2+1856], {%f121, %f122, %f123, %f124};
	ld.global.nc.v4.f32 	{%f125, %f126, %f127, %f128}, [%rd8+1920];
	st.shared.v4.f32 	[%r2+1920], {%f125, %f126, %f127, %f128};
	ld.global.nc.v4.f32 	{%f129, %f130, %f131, %f132}, [%rd8+1984];
	st.shared.v4.f32 	[%r2+1984], {%f129, %f130, %f131, %f132};
	ld.global.nc.v4.f32 	{%f133, %f134, %f135, %f136}, [%rd8+2048];
	st.shared.v4.f32 	[%r2+2048], {%f133, %f134, %f135, %f136};
	ld.global.nc.v4.f32 	{%f137, %f138, %f139, %f140}, [%rd8+2112];
	st.shared.v4.f32 	[%r2+2112], {%f137, %f138, %f139, %f140};
	ld.global.nc.v4.f32 	{%f141, %f142, %f143, %f144}, [%rd8+2176];
	st.shared.v4.f32 	[%r2+2176], {%f141, %f142, %f143, %f144};
	ld.global.nc.v4.f32 	{%f145, %f146, %f147, %f148}, [%rd8+2240];
	st.shared.v4.f32 	[%r2+2240], {%f145, %f146, %f147, %f148};
	ld.global.nc.v4.f32 	{%f149, %f150, %f151, %f152}, [%rd8+2304];
	st.shared.v4.f32 	[%r2+2304], {%f149, %f150, %f151, %f152};
	ld.global.nc.v4.f32 	{%f153, %f154, %f155, %f156}, [%rd8+2368];
	st.shared.v4.f32 	[%r2+2368], {%f153, %f154, %f155, %f156};
	ld.global.nc.v4.f32 	{%f157, %f158, %f159, %f160}, [%rd8+2432];
	st.shared.v4.f32 	[%r2+2432], {%f157, %f158, %f159, %f160};
	ld.global.nc.v4.f32 	{%f161, %f162, %f163, %f164}, [%rd8+2496];
	st.shared.v4.f32 	[%r2+2496], {%f161, %f162, %f163, %f164};
	ld.global.nc.v4.f32 	{%f165, %f166, %f167, %f168}, [%rd8+2560];
	st.shared.v4.f32 	[%r2+2560], {%f165, %f166, %f167, %f168};
	ld.global.nc.v4.f32 	{%f169, %f170, %f171, %f172}, [%rd8+2624];
	st.shared.v4.f32 	[%r2+2624], {%f169, %f170, %f171, %f172};
	ld.global.nc.v4.f32 	{%f173, %f174, %f175, %f176}, [%rd8+2688];
	st.shared.v4.f32 	[%r2+2688], {%f173, %f174, %f175, %f176};
	ld.global.nc.v4.f32 	{%f177, %f178, %f179, %f180}, [%rd8+2752];
	st.shared.v4.f32 	[%r2+2752], {%f177, %f178, %f179, %f180};
	ld.global.nc.v4.f32 	{%f181, %f182, %f183, %f184}, [%rd8+2816];
	st.shared.v4.f32 	[%r2+2816], {%f181, %f182, %f183, %f184};
	ld.global.nc.v4.f32 	{%f185, %f186, %f187, %f188}, [%rd8+2880];
	st.shared.v4.f32 	[%r2+2880], {%f185, %f186, %f187, %f188};
	ld.global.nc.v4.f32 	{%f189, %f190, %f191, %f192}, [%rd8+2944];
	st.shared.v4.f32 	[%r2+2944], {%f189, %f190, %f191, %f192};
	ld.global.nc.v4.f32 	{%f193, %f194, %f195, %f196}, [%rd8+3008];
	st.shared.v4.f32 	[%r2+3008], {%f193, %f194, %f195, %f196};
	ld.global.nc.v4.f32 	{%f197, %f198, %f199, %f200}, [%rd8+3072];
	st.shared.v4.f32 	[%r2+3072], {%f197, %f198, %f199, %f200};
	ld.global.nc.v4.f32 	{%f201, %f202, %f203, %f204}, [%rd8+3136];
	st.shared.v4.f32 	[%r2+3136], {%f201, %f202, %f203, %f204};
	ld.global.nc.v4.f32 	{%f205, %f206, %f207, %f208}, [%rd8+3200];
	st.shared.v4.f32 	[%r2+3200], {%f205, %f206, %f207, %f208};
	ld.global.nc.v4.f32 	{%f209, %f210, %f211, %f212}, [%rd8+3264];
	st.shared.v4.f32 	[%r2+3264], {%f209, %f210, %f211, %f212};
	ld.global.nc.v4.f32 	{%f213, %f214, %f215, %f216}, [%rd8+3328];
	st.shared.v4.f32 	[%r2+3328], {%f213, %f214, %f215, %f216};
	ld.global.nc.v4.f32 	{%f217, %f218, %f219, %f220}, [%rd8+3392];
	st.shared.v4.f32 	[%r2+3392], {%f217, %f218, %f219, %f220};
	ld.global.nc.v4.f32 	{%f221, %f222, %f223, %f224}, [%rd8+3456];
	st.shared.v4.f32 	[%r2+3456], {%f221, %f222, %f223, %f224};
	ld.global.nc.v4.f32 	{%f225, %f226, %f227, %f228}, [%rd8+3520];
	st.shared.v4.f32 	[%r2+3520], {%f225, %f226, %f227, %f228};
	ld.global.nc.v4.f32 	{%f229, %f230, %f231, %f232}, [%rd8+3584];
	st.shared.v4.f32 	[%r2+3584], {%f229, %f230, %f231, %f232};
	ld.global.nc.v4.f32 	{%f233, %f234, %f235, %f236}, [%rd8+3648];
	st.shared.v4.f32 	[%r2+3648], {%f233, %f234, %f235, %f236};
	ld.global.nc.v4.f32 	{%f237, %f238, %f239, %f240}, [%rd8+3712];
	st.shared.v4.f32 	[%r2+3712], {%f237, %f238, %f239, %f240};
	ld.global.nc.v4.f32 	{%f241, %f242, %f243, %f244}, [%rd8+3776];
	st.shared.v4.f32 	[%r2+3776], {%f241, %f242, %f243, %f244};
	ld.global.nc.v4.f32 	{%f245, %f246, %f247, %f248}, [%rd8+3840];
	st.shared.v4.f32 	[%r2+3840], {%f245, %f246, %f247, %f248};
	ld.global.nc.v4.f32 	{%f249, %f250, %f251, %f252}, [%rd8+3904];
	st.shared.v4.f32 	[%r2+3904], {%f249, %f250, %f251, %f252};
	ld.global.nc.v4.f32 	{%f253, %f254, %f255, %f256}, [%rd8+3968];
	st.shared.v4.f32 	[%r2+3968], {%f253, %f254, %f255, %f256};
	ld.global.nc.v4.f32 	{%f257, %f258, %f259, %f260}, [%rd8+4032];
	st.shared.v4.f32 	[%r2+4032], {%f257, %f258, %f259, %f260};
	add.s32 	%r8, %r17, %r5;
	mov.b32 	%r54, 0;
$L__BB0_2:
	shl.b32 	%r18, %r54, 4;
	or.b32  	%r19, %r18, %r3;
	shl.b32 	%r20, %r19, 2;
	mov.u32 	%r21, _ZZ10candidate1E13weight_shared;
	add.s32 	%r22, %r21, %r20;
	shl.b32 	%r23, %r54, 5;
	and.b32  	%r24, %r23, 6144;
	and.b32  	%r25, %r18, 896;
	add.s32 	%r26, %r8, %r24;
	add.s32 	%r27, %r26, %r25;
	mul.wide.u32 	%rd9, %r27, 4;
	add.s64 	%rd10, %rd1, %rd9;
	ld.global.nc.v4.f32 	{%f261, %f262, %f263, %f264}, [%rd10];
	st.shared.v4.f32 	[%r22], {%f261, %f262, %f263, %f264};
	add.s32 	%r28, %r18, 16;
	and.b32  	%r29, %r28, 912;
	add.s32 	%r30, %r26, %r29;
	mul.wide.u32 	%rd11, %r30, 4;
	add.s64 	%rd12, %rd1, %rd11;
	ld.global.nc.v4.f32 	{%f265, %f266, %f267, %f268}, [%rd12];
	st.shared.v4.f32 	[%r22+64], {%f265, %f266, %f267, %f268};
	add.s32 	%r31, %r18, 32;
	and.b32  	%r32, %r31, 928;
	add.s32 	%r33, %r26, %r32;
	mul.wide.u32 	%rd13, %r33, 4;
	add.s64 	%rd14, %rd1, %rd13;
	ld.global.nc.v4.f32 	{%f269, %f270, %f271, %f272}, [%rd14];
	st.shared.v4.f32 	[%r22+128], {%f269, %f270, %f271, %f272};
	add.s32 	%r34, %r30, 32;
	mul.wide.u32 	%rd15, %r34, 4;
	add.s64 	%rd16, %rd1, %rd15;
	ld.global.nc.v4.f32 	{%f273, %f274, %f275, %f276}, [%rd16];
	st.shared.v4.f32 	[%r22+192], {%f273, %f274, %f275, %f276};
	add.s32 	%r35, %r18, 64;
	and.b32  	%r36, %r35, 960;
	add.s32 	%r37, %r26, %r36;
	mul.wide.u32 	%rd17, %r37, 4;
	add.s64 	%rd18, %rd1, %rd17;
	ld.global.nc.v4.f32 	{%f277, %f278, %f279, %f280}, [%rd18];
	st.shared.v4.f32 	[%r22+256], {%f277, %f278, %f279, %f280};
	add.s32 	%r38, %r30, 64;
	mul.wide.u32 	%rd19, %r38, 4;
	add.s64 	%rd20, %rd1, %rd19;
	ld.global.nc.v4.f32 	{%f281, %f282, %f283, %f284}, [%rd20];
	st.shared.v4.f32 	[%r22+320], {%f281, %f282, %f283, %f284};
	add.s32 	%r39, %r33, 64;
	mul.wide.u32 	%rd21, %r39, 4;
	add.s64 	%rd22, %rd1, %rd21;
	ld.global.nc.v4.f32 	{%f285, %f286, %f287, %f288}, [%rd22];
	st.shared.v4.f32 	[%r22+384], {%f285, %f286, %f287, %f288};
	add.s32 	%r40, %r30, 96;
	mul.wide.u32 	%rd23, %r40, 4;
	add.s64 	%rd24, %rd1, %rd23;
	ld.global.nc.v4.f32 	{%f289, %f290, %f291, %f292}, [%rd24];
	st.shared.v4.f32 	[%r22+448], {%f289, %f290, %f291, %f292};
	add.s32 	%r54, %r54, 8;
	setp.ne.s32 	%p3, %r54, 256;
	@%p3 bra 	$L__BB0_2;
	bar.sync 	0;
	mov.b32 	%r55, 0;
$L__BB0_4:
	shl.b32 	%r42, %r55, 6;
	add.s32 	%r44, %r15, %r42;
	ld.shared.f32 	%f293, [%r44];
	shl.b32 	%r45, %r55, 4;
	add.s32 	%r46, %r45, %r6;
	shl.b32 	%r47, %r46, 2;
	add.s32 	%r49, %r21, %r47;
	ld.shared.f32 	%f294, [%r49];
	fma.rn.f32 	%f295, %f293, %f294, %f342;
	ld.shared.f32 	%f296, [%r44+4];
	ld.shared.f32 	%f297, [%r49+4];
	fma.rn.f32 	%f298, %f296, %f297, %f295;
	ld.shared.f32 	%f299, [%r44+8];
	ld.shared.f32 	%f300, [%r49+8];
	fma.rn.f32 	%f301, %f299, %f300, %f298;
	ld.shared.f32 	%f302, [%r44+12];
	ld.shared.f32 	%f303, [%r49+12];
	fma.rn.f32 	%f304, %f302, %f303, %f301;
	ld.shared.f32 	%f305, [%r44+16];
	ld.shared.f32 	%f306, [%r49+16];
	fma.rn.f32 	%f307, %f305, %f306, %f304;
	ld.shared.f32 	%f308, [%r44+20];
	ld.shared.f32 	%f309, [%r49+20];
	fma.rn.f32 	%f310, %f308, %f309, %f307;
	ld.shared.f32 	%f311, [%r44+24];
	ld.shared.f32 	%f312, [%r49+24];
	fma.rn.f32 	%f313, %f311, %f312, %f310;
	ld.shared.f32 	%f314, [%r44+28];
	ld.shared.f32 	%f315, [%r49+28];
	fma.rn.f32 	%f316, %f314, %f315, %f313;
	ld.shared.f32 	%f317, [%r44+32];
	ld.shared.f32 	%f318, [%r49+32];
	fma.rn.f32 	%f319, %f317, %f318, %f316;
	ld.shared.f32 	%f320, [%r44+36];
	ld.shared.f32 	%f321, [%r49+36];
	fma.rn.f32 	%f322, %f320, %f321, %f319;
	ld.shared.f32 	%f323, [%r44+40];
	ld.shared.f32 	%f324, [%r49+40];
	fma.rn.f32 	%f325, %f323, %f324, %f322;
	ld.shared.f32 	%f326, [%r44+44];
	ld.shared.f32 	%f327, [%r49+44];
	fma.rn.f32 	%f328, %f326, %f327, %f325;
	ld.shared.f32 	%f329, [%r44+48];
	ld.shared.f32 	%f330, [%r49+48];
	fma.rn.f32 	%f331, %f329, %f330, %f328;
	ld.shared.f32 	%f332, [%r44+52];
	ld.shared.f32 	%f333, [%r49+52];
	fma.rn.f32 	%f334, %f332, %f333, %f331;
	ld.shared.f32 	%f335, [%r44+56];
	ld.shared.f32 	%f336, [%r49+56];
	fma.rn.f32 	%f337, %f335, %f336, %f334;
	ld.shared.f32 	%f338, [%r44+60];
	ld.shared.f32 	%f339, [%r49+60];
	fma.rn.f32 	%f342, %f338, %f339, %f337;
	add.s32 	%r55, %r55, 1;
	setp.ne.s32 	%p4, %r55, 64;
	@%p4 bra 	$L__BB0_4;
	mov.b32 	%r53, 1024;
	mov.pred 	%p6, 0;
	@%p1 bra 	$L__BB0_1;
	cvta.to.global.u64 	%rd25, %rd4;
	cvta.to.global.u64 	%rd26, %rd3;
	shl.b32 	%r51, %r4, 2;
	or.b32  	%r52, %r51, %r1;
	mul.wide.u32 	%rd27, %r52, 4;
	add.s64 	%rd28, %rd25, %rd27;
	ld.global.nc.f32 	%f340, [%rd28];
	add.f32 	%f341, %f342, %f340;
	add.s64 	%rd29, %rd26, %rd27;
	st.global.f32 	[%rd29], %f341;
	ret;

}


// ===== COMPILED SASS (sm_100) =====

	.target	sm_100

	.elftype	@"ET_EXEC"


//--------------------- .note.nv.tkinfo           --------------------------
	.section	.note.nv.tkinfo,"",@"SHT_NOTE"
	.sectionflags	@"SHF_NOTE_NV_TKINFO"
	.tkinfo
        /*0018*/ 	.word	0x00000002
        /*0030*/ 	.string	""
        /*0030*/ 	.string	"ptxas"
        /*0030*/ 	.string	"Cuda compilation tools, release 13.0, V13.0.88"
        /*0030*/ 	.string	"Build cuda_13.0.r13.0/compiler.36424714_0"
        /*0030*/ 	.string	"-arch sm_100 -m 64 "



//--------------------- .note.nv.cuinfo           --------------------------
	.section	.note.nv.cuinfo,"",@"SHT_NOTE"
	.sectionflags	@"SHF_NOTE_NV_CUINFO"
        /*0018*/ 	.short	0x0002
        /*001a*/ 	.short	0x0064
        /*001c*/ 	.short	0x0082
	.zero		2


//--------------------- .nv.info                  --------------------------
	.section	.nv.info,"",@"SHT_CUDA_INFO"
	.align	4


	//----- nvinfo : EIATTR_REGCOUNT
	.align		4
        /*0000*/ 	.byte	0x04, 0x2f
        /*0002*/ 	.short	(.L_1 - .L_0)
	.align		4
.L_0:
        /*0004*/ 	.word	index@(candidate1)
        /*0008*/ 	.word	0x000000a4


	//----- nvinfo : EIATTR_FRAME_SIZE
	.align		4
.L_1:
        /*000c*/ 	.byte	0x04, 0x11
        /*000e*/ 	.short	(.L_3 - .L_2)
	.align		4
.L_2:
        /*0010*/ 	.word	index@(candidate1)
        /*0014*/ 	.word	0x00000000


	//----- nvinfo : EIATTR_MIN_STACK_SIZE
	.align		4
.L_3:
        /*0018*/ 	.byte	0x04, 0x12
        /*001a*/ 	.short	(.L_5 - .L_4)
	.align		4
.L_4:
        /*001c*/ 	.word	index@(candidate1)
        /*0020*/ 	.word	0x00000000
.L_5:


//--------------------- .nv.compat                --------------------------
	.section	.nv.compat,"",@"SHT_CUDA_COMPAT_INFO"
	.align	4
        /*0000*/ 	.byte	0x02, 0x09, 0x00, 0x00, 0x02, 0x02, 0x01, 0x00, 0x02, 0x05, 0x05, 0x00, 0x03, 0x07, 0x01, 0x01
        /*0010*/ 	.byte	0x02, 0x03, 0x00, 0x00, 0x02, 0x06, 0x01, 0x00, 0x04, 0x0b, 0x08, 0x00, 0x09, 0x00, 0x00, 0x00
        /*0020*/ 	.byte	0x00, 0x00, 0x00, 0x00


//--------------------- .nv.info.candidate1       --------------------------
	.section	.nv.info.candidate1,"",@"SHT_CUDA_INFO"
	.sectionflags	@""
	.align	4


	//----- nvinfo : EIATTR_CUDA_API_VERSION
	.align		4
        /*0000*/ 	.byte	0x04, 0x37
        /*0002*/ 	.short	(.L_7 - .L_6)
.L_6:
        /*0004*/ 	.word	0x00000082


	//----- nvinfo : EIATTR_KPARAM_INFO
	.align		4
.L_7:
        /*0008*/ 	.byte	0x04, 0x17
        /*000a*/ 	.short	(.L_9 - .L_8)
.L_8:
        /*000c*/ 	.word	0x00000000
        /*0010*/ 	.short	0x0003
        /*0012*/ 	.short	0x0018
        /*0014*/ 	.byte	0x00, 0xf5, 0x21, 0x00


	//----- nvinfo : EIATTR_KPARAM_INFO
	.align		4
.L_9:
        /*0018*/ 	.byte	0x04, 0x17
        /*001a*/ 	.short	(.L_11 - .L_10)
.L_10:
        /*001c*/ 	.word	0x00000000
        /*0020*/ 	.short	0x0002
        /*0022*/ 	.short	0x0010
        /*0024*/ 	.byte	0x00, 0xf5, 0x21, 0x00


	//----- nvinfo : EIATTR_KPARAM_INFO
	.align		4
.L_11:
        /*0028*/ 	.byte	0x04, 0x17
        /*002a*/ 	.short	(.L_13 - .L_12)
.L_12:
        /*002c*/ 	.word	0x00000000
        /*0030*/ 	.short	0x0001
        /*0032*/ 	.short	0x0008
        /*0034*/ 	.byte	0x00, 0xf5, 0x21, 0x00


	//----- nvinfo : EIATTR_KPARAM_INFO
	.align		4
.L_13:
        /*0038*/ 	.byte	0x04, 0x17
        /*003a*/ 	.short	(.L_15 - .L_14)
.L_14:
        /*003c*/ 	.word	0x00000000
        /*0040*/ 	.short	0x0000
        /*0042*/ 	.short	0x0000
        /*0044*/ 	.byte	0x00, 0xf5, 0x21, 0x00


	//----- nvinfo : EIATTR_SPARSE_MMA_MASK
	.align		4
.L_15:
        /*0048*/ 	.byte	0x03, 0x50
        /*004a*/ 	.short	0x0000


	//----- nvinfo : EIATTR_MAXREG_COUNT
	.align		4
        /*004c*/ 	.byte	0x03, 0x1b
        /*004e*/ 	.short	0x00ff


	//----- nvinfo : EIATTR_NUM_BARRIERS
	.align		4
        /*0050*/ 	.byte	0x02, 0x4c
        /*0052*/ 	.byte	0x01
	.zero		1


	//----- nvinfo : EIATTR_MERCURY_ISA_VERSION
	.align		4
        /*0054*/ 	.byte	0x03, 0x5f
        /*0056*/ 	.short	0x0101


	//----- nvinfo : EIATTR_VRC_CTA_INIT_COUNT
	.align		4
        /*0058*/ 	.byte	0x02, 0x4a
	.zero		1
	.zero		1


	//----- nvinfo : EIATTR_EXIT_INSTR_OFFSETS
	.align		4
        /*005c*/ 	.byte	0x04, 0x1c
        /*005e*/ 	.short	(.L_17 - .L_16)


	//   ....[0]....
.L_16:
        /*0060*/ 	.word	0x000017f0


	//----- nvinfo : EIATTR_MAX_THREADS
	.align		4
.L_17:
        /*0064*/ 	.byte	0x04, 0x05
        /*0066*/ 	.short	(.L_19 - .L_18)
.L_18:
        /*0068*/ 	.word	0x00000004
        /*006c*/ 	.word	0x00000001
        /*0070*/ 	.word	0x00000001


	//----- nvinfo : EIATTR_CBANK_PARAM_SIZE
	.align		4
.L_19:
        /*0074*/ 	.byte	0x03, 0x19
        /*0076*/ 	.short	0x0020


	//----- nvinfo : EIATTR_PARAM_CBANK
	.align		4
        /*0078*/ 	.byte	0x04, 0x0a
        /*007a*/ 	.short	(.L_21 - .L_20)
	.align		4
.L_20:
        /*007c*/ 	.word	index@(.nv.constant0.candidate1)
        /*0080*/ 	.short	0x0380
        /*0082*/ 	.short	0x0020


	//----- nvinfo : EIATTR_SW_WAR
	.align		4
.L_21:
        /*0084*/ 	.byte	0x04, 0x36
        /*0086*/ 	.short	(.L_23 - .L_22)
.L_22:
        /*0088*/ 	.word	0x00000008
.L_23:


//--------------------- .nv.callgraph             --------------------------
	.section	.nv.callgraph,"",@"SHT_CUDA_CALLGRAPH"
	.align	4
	.sectionentsize	8
	.align		4
        /*0000*/ 	.word	0x00000000
	.align		4
        /*0004*/ 	.word	0xffffffff
	.align		4
        /*0008*/ 	.word	0x00000000
	.align		4
        /*000c*/ 	.word	0xfffffffe
	.align		4
        /*0010*/ 	.word	0x00000000
	.align		4
        /*0014*/ 	.word	0xfffffffd
	.align		4
        /*0018*/ 	.word	0x00000000
	.align		4
        /*001c*/ 	.word	0xfffffffc


//--------------------- .text.candidate1          --------------------------
	.section	.text.candidate1,"ax",@progbits
	.align	128
        .global         candidate1
        .type           candidate1,@function
        .size           candidate1,(.L_x_4 - candidate1)
        .other          candidate1,@"STO_CUDA_ENTRY STV_DEFAULT"
candidate1:
.text.candidate1:
[----:B------:R-:W-:Y:S01]  /*0000*/  LDC R1, c[0x0][0x37c] ;  /* 0x0000df00ff017b82 */ /* 0x000fe20000000800 */
[----:B------:R-:W0:Y:S07]  /*0010*/  S2R R0, SR_TID.X ;  /* 0x0000000000007919 */ /* 0x000e2e0000002100 */
[----:B------:R-:W1:Y:S01]  /*0020*/  S2UR UR5, SR_CgaCtaId ;  /* 0x00000000000579c3 */ /* 0x000e620000008800 */
[----:B------:R-:W-:Y:S01]  /*0030*/  UMOV UR4, 0x400 ;  /* 0x0000040000047882 */ /* 0x000fe20000000000 */
[----:B------:R-:W-:Y:S01]  /*0040*/  HFMA2 R3, -RZ, RZ, 0, 0 ;  /* 0x00000000ff037431 */ /* 0x000fe200000001ff */
[----:B------:R-:W2:Y:S01]  /*0050*/  S2R R2, SR_CTAID.X ;  /* 0x0000000000027919 */ /* 0x000ea20000002500 */
[----:B------:R-:W3:Y:S01]  /*0060*/  LDCU.64 UR20, c[0x0][0x358] ;  /* 0x00006b00ff1477ac */ /* 0x000ee20008000a00 */
[----:B------:R-:W-:-:S02]  /*0070*/  UPLOP3.LUT UP0, UPT, UPT, UPT, UPT, 0x80, 0x8 ;  /* 0x000000000008789c */ /* 0x000fc40003f0f070 */
[----:B-1----:R-:W-:-:S03]  /*0080*/  ULEA UR5, UR5, UR4, 0x18 ;  /* 0x0000000405057291 */ /* 0x002fc6000f8ec0ff */
[----:B------:R-:W-:Y:S01]  /*0090*/  UMOV UR4, URZ ;  /* 0x000000ff00047c82 */ /* 0x000fe20008000000 */
[C---:B0-----:R-:W-:Y:S02]  /*00a0*/  SHF.L.U32 R157, R0.reuse, 0x2, RZ ;  /* 0x00000002009d7819 */ /* 0x041fe400000006ff */
[----:B---3--:R-:W-:-:S07]  /*00b0*/  LEA R156, R0, UR5, 0x4 ;  /* 0x00000005009c7c11 */ /* 0x008fce000f8e20ff */
.L_x_2:
[----:B------:R-:W0:Y:S01]  /*00c0*/  LDC.64 R158, c[0x0][0x380] ;  /* 0x0000e000ff9e7b82 */ /* 0x000e220000000a00 */
[----:B------:R-:W-:-:S05]  /*00d0*/  IADD3 R161, PT, PT, R157, UR4, RZ ;  /* 0x000000049da17c10 */ /* 0x000fca000fffe0ff */
[----:B0-----:R-:W-:-:S05]  /*00e0*/  IMAD.WIDE.U32 R158, R161, 0x4, R158 ;  /* 0x00000004a19e7825 */ /* 0x001fca00078e009e */
[----:B------:R-:W3:Y:S04]  /*00f0*/  LDG.E.128.CONSTANT R4, desc[UR20][R158.64] ;  /* 0x000000149e047981 */ /* 0x000ee8000c1e9d00 */
[----:B------:R-:W4:Y:S04]  /*0100*/  LDG.E.128.CONSTANT R8, desc[UR20][R158.64+0x40] ;  /* 0x000040149e087981 */ /* 0x000f28000c1e9d00 */
[----:B------:R-:W5:Y:S04]  /*0110*/  LDG.E.128.CONSTANT R12, desc[UR20][R158.64+0x80] ;  /* 0x000080149e0c7981 */ /* 0x000f68000c1e9d00 */
[----:B------:R-:W2:Y:S04]  /*0120*/  LDG.E.128.CONSTANT R16, desc[UR20][R158.64+0xc0] ;  /* 0x0000c0149e107981 */ /* 0x000ea8000c1e9d00 */
        /* <DEDUP_REMOVED lines=21> */
[----:B------:R-:W2:Y:S01]  /*0280*/  LDG.E.128.CONSTANT R104, desc[UR20][R158.64+0x640] ;  /* 0x000640149e687981 */ /* 0x000ea2000c1e9d00 */
[----:B------:R-:W-:Y:S06]  /*0290*/  BAR.SYNC.DEFER_BLOCKING 0x0 ;  /* 0x0000000000007b1d */ /* 0x000fec0000010000 */
        /* <DEDUP_REMOVED lines=12> */
[----:B---3--:R0:W-:Y:S04]  /*0360*/  STS.128 [R156], R4 ;  /* 0x000000049c007388 */ /* 0x0081e80000000c00 */
[----:B----4-:R1:W-:Y:S04]  /*0370*/  STS.128 [R156+0x40], R8 ;  /* 0x000040089c007388 */ /* 0x0103e80000000c00 */
[----:B-----5:R3:W-:Y:S04]  /*0380*/  STS.128 [R156+0x80], R12 ;  /* 0x0000800c9c007388 */ /* 0x0207e80000000c00 */
[----:B--2---:R2:W-:Y:S04]  /*0390*/  STS.128 [R156+0xc0], R16 ;  /* 0x0000c0109c007388 */ /* 0x0045e80000000c00 */
[----:B------:R4:W-:Y:S04]  /*03a0*/  STS.128 [R156+0x100], R20 ;  /* 0x000100149c007388 */ /* 0x0009e80000000c00 */
        /* <DEDUP_REMOVED lines=21> */
[----:B0-----:R-:W5:Y:S04]  /*0500*/  LDG.E.128.CONSTANT R4, desc[UR20][R158.64+0x680] ;  /* 0x000680149e047981 */ /* 0x001f68000c1e9d00 */
[----:B-1----:R-:W5:Y:S04]  /*0510*/  LDG.E.128.CONSTANT R8, desc[UR20][R158.64+0x6c0] ;  /* 0x0006c0149e087981 */ /* 0x002f68000c1e9d00 */
[----:B---3--:R-:W3:Y:S04]  /*0520*/  LDG.E.128.CONSTANT R12, desc[UR20][R158.64+0x700] ;  /* 0x000700149e0c7981 */ /* 0x008ee8000c1e9d00 */
[----:B--2---:R-:W2:Y:S04]  /*0530*/  LDG.E.128.CONSTANT R16, desc[UR20][R158.64+0x740] ;  /* 0x000740149e107981 */ /* 0x004ea8000c1e9d00 */
[----:B----4-:R-:W4:Y:S04]  /*0540*/  LDG.E.128.CONSTANT R20, desc[UR20][R158.64+0x780] ;  /* 0x000780149e147981 */ /* 0x010f28000c1e9d00 */
[----:B-----5:R-:W5:Y:S04]  /*0550*/  LDG.E.128.CONSTANT R24, desc[UR20][R158.64+0x7c0] ;  /* 0x0007c0149e187981 */ /* 0x020f68000c1e9d00 */
[----:B------:R-:W5:Y:S04]  /*0560*/  LDG.E.128.CONSTANT R28, desc[UR20][R158.64+0x800] ;  /* 0x000800149e1c7981 */ /* 0x000f68000c1e9d00 */
        /* <DEDUP_REMOVED lines=18> */
[----:B------:R0:W5:Y:S04]  /*0690*/  LDG.E.128.CONSTANT R104, desc[UR20][R158.64+0xcc0] ;  /* 0x000cc0149e687981 */ /* 0x000168000c1e9d00 */
[----:B------:R1:W-:Y:S04]  /*06a0*/  STS.128 [R156+0xd00], R108 ;  /* 0x000d006c9c007388 */ /* 0x0003e80000000c00 */
[----:B------:R1:W-:Y:S01]  /*06b0*/  STS.128 [R156+0xd40], R112 ;  /* 0x000d40709c007388 */ /* 0x0003e20000000c00 */
[----:B0-----:R-:W0:Y:S03]  /*06c0*/  LDC.64 R158, c[0x0][0x388] ;  /* 0x0000e200ff9e7b82 */ /* 0x001e260000000a00 */
        /* <DEDUP_REMOVED lines=9> */
[----:B------:R1:W-:Y:S01]  /*0760*/  STS.128 [R156+0xfc0], R152 ;  /* 0x000fc0989c007388 */ /* 0x0003e20000000c00 */
[----:B------:R-:W-:Y:S01]  /*0770*/  LEA R160, R2, R161, 0xd ;  /* 0x000000a102a07211 */ /* 0x000fe200078e68ff */
[----:B------:R-:W-:Y:S01]  /*0780*/  UPLOP3.LUT UP1, UPT, UPT, UPT, UP0, 0x80, 0x8 ;  /* 0x000000000008789c */ /* 0x000fe20003f2f000 */
[----:B------:R-:W-:Y:S01]  /*0790*/  UMOV UR4, URZ ;  /* 0x000000ff00047c82 */ /* 0x000fe20008000000 */
[----:B------:R1:W-:Y:S04]  /*07a0*/  STS.128 [R156+0x680], R4 ;  /* 0x000680049c007388 */ /* 0x0003e80000000c00 */
[----:B------:R1:W-:Y:S04]  /*07b0*/  STS.128 [R156+0x6c0], R8 ;  /* 0x0006c0089c007388 */ /* 0x0003e80000000c00 */
[----:B---3--:R1:W-:Y:S04]  /*07c0*/  STS.128 [R156+0x700], R12 ;  /* 0x0007000c9c007388 */ /* 0x0083e80000000c00 */
[----:B--2---:R1:W-:Y:S04]  /*07d0*/  STS.128 [R156+0x740], R16 ;  /* 0x000740109c007388 */ /* 0x0043e80000000c00 */
[----:B----4-:R1:W-:Y:S04]  /*07e0*/  STS.128 [R156+0x780], R20 ;  /* 0x000780149c007388 */ /* 0x0103e80000000c00 */
[----:B-----5:R1:W-:Y:S04]  /*07f0*/  STS.128 [R156+0x7c0], R24 ;  /* 0x0007c0189c007388 */ /* 0x0203e80000000c00 */
        /* <DEDUP_REMOVED lines=19> */
[----:B0-----:R1:W-:Y:S02]  /*0930*/  STS.128 [R156+0xcc0], R104 ;  /* 0x000cc0689c007388 */ /* 0x0013e40000000c00 */
.L_x_0:
[----:B------:R-:W-:Y:S02]  /*0940*/  USHF.L.U32 UR26, UR4, 0x4, URZ ;  /* 0x00000004041a7899 */ /* 0x000fe400080006ff */
[----:B------:R-:W-:Y:S02]  /*0950*/  USHF.L.U32 UR6, UR4, 0x5, URZ ;  /* 0x0000000504067899 */ /* 0x000fe400080006ff */
[----:B------:R-:W-:Y:S02]  /*0960*/  UIADD3 UR9, UPT, UPT, UR4, 0x18, URZ ;  /* 0x0000001804097890 */ /* 0x000fe4000fffe0ff */
[----:B------:R-:W-:Y:S02]  /*0970*/  UIADD3 UR7, UPT, UPT, UR4, 0x8, URZ ;  /* 0x0000000804077890 */ /* 0x000fe4000fffe0ff */
[----:B------:R-:W-:Y:S02]  /*0980*/  UIADD3 UR8, UPT, UPT, UR4, 0x10, URZ ;  /* 0x0000001004087890 */ /* 0x000fe4000fffe0ff */
[----:B------:R-:W-:-:S02]  /*0990*/  ULOP3.LUT UR10, UR6, 0x1800, URZ, 0xc0, !UPT ;  /* 0x00001800060a7892 */ /* 0x000fc4000f8ec0ff */
[----:B------:R-:W-:Y:S02]  /*09a0*/  UIADD3 UR11, UPT, UPT, UR26, 0x10, URZ ;  /* 0x000000101a0b7890 */ /* 0x000fe4000fffe0ff */
[----:B------:R-:W-:Y:S02]  /*09b0*/  UIADD3 UR12, UPT, UPT, UR26, 0x20, URZ ;  /* 0x000000201a0c7890 */ /* 0x000fe4000fffe0ff */
[----:B------:R-:W-:Y:S01]  /*09c0*/  UIADD3 UR13, UPT, UPT, UR26, 0x40, URZ ;  /* 0x000000401a0d7890 */ /* 0x000fe2000fffe0ff */
[----:B-12---:R-:W-:Y:S01]  /*09d0*/  IADD3 R4, PT, PT, R160, UR10, RZ ;  /* 0x0000000aa0047c10 */ /* 0x006fe2000fffe0ff */
[----:B------:R-:W-:Y:S02]  /*09e0*/  USHF.L.U32 UR6, UR9, 0x5, URZ ;  /* 0x0000000509067899 */ /* 0x000fe400080006ff */
[----:B------:R-:W-:Y:S02]  /*09f0*/  ULOP3.LUT UR27, UR26, 0x380, URZ, 0xc0, !UPT ;  /* 0x000003801a1b7892 */ /* 0x000fe4000f8ec0ff */
[----:B------:R-:W-:-:S02]  /*0a00*/  USHF.L.U32 UR28, UR7, 0x4, URZ ;  /* 0x00000004071c7899 */ /* 0x000fc400080006ff */
[----:B------:R-:W-:Y:S02]  /*0a10*/  USHF.L.U32 UR14, UR7, 0x5, URZ ;  /* 0x00000005070e7899 */ /* 0x000fe400080006ff */
[----:B------:R-:W-:Y:S01]  /*0a20*/  USHF.L.U32 UR30, UR8, 0x4, URZ ;  /* 0x00000004081e7899 */ /* 0x000fe200080006ff */
[----:B------:R-:W-:Y:S01]  /*0a30*/  IADD3 R9, PT, PT, R4, UR27, RZ ;  /* 0x0000001b04097c10 */ /* 0x000fe2000fffe0ff */
[----:B------:R-:W-:Y:S02]  /*0a40*/  USHF.L.U32 UR18, UR8, 0x5, URZ ;  /* 0x0000000508127899 */ /* 0x000fe400080006ff */
[----:B------:R-:W-:Y:S02]  /*0a50*/  USHF.L.U32 UR24, UR9, 0x4, URZ ;  /* 0x0000000409187899 */ /* 0x000fe400080006ff */
[----:B------:R-:W-:Y:S01]  /*0a60*/  ULOP3.LUT UR11, UR11, 0x390, URZ, 0xc0, !UPT ;  /* 0x000003900b0b7892 */ /* 0x000fe2000f8ec0ff */
[----:B------:R-:W-:Y:S01]  /*0a70*/  IMAD.WIDE.U32 R8, R9, 0x4, R158 ;  /* 0x0000000409087825 */ /* 0x000fe200078e009e */
[----:B------:R-:W-:-:S02]  /*0a80*/  ULOP3.LUT UR12, UR12, 0x3a0, URZ, 0xc0, !UPT ;  /* 0x000003a00c0c7892 */ /* 0x000fc4000f8ec0ff */
[----:B------:R-:W-:Y:S02]  /*0a90*/  ULOP3.LUT UR13, UR13, 0x3c0, URZ, 0xc0, !UPT ;  /* 0x000003c00d0d7892 */ /* 0x000fe4000f8ec0ff */
[----:B------:R-:W-:Y:S01]  /*0aa0*/  UIADD3 UR7, UPT, UPT, UR26, 0x190, URZ ;  /* 0x000001901a077890 */ /* 0x000fe2000fffe0ff */
[C---:B------:R-:W-:Y:S01]  /*0ab0*/  IADD3 R17, PT, PT, R4.reuse, UR11, RZ ;  /* 0x0000000b04117c10 */ /* 0x040fe2000fffe0ff */
[----:B------:R-:W-:Y:S01]  /*0ac0*/  UIADD3 UR8, UPT, UPT, UR26, 0x1a0, URZ ;  /* 0x000001a01a087890 */ /* 0x000fe2000fffe0ff */
[C---:B------:R-:W-:Y:S01]  /*0ad0*/  IADD3 R5, PT, PT, R4.reuse, UR12, RZ ;  /* 0x0000000c04057c10 */ /* 0x040fe2000fffe0ff */
[----:B------:R-:W-:Y:S01]  /*0ae0*/  UIADD3 UR9, UPT, UPT, UR26, 0x1c0, URZ ;  /* 0x000001c01a097890 */ /* 0x000fe2000fffe0ff */
[----:B------:R-:W-:Y:S01]  /*0af0*/  IADD3 R13, PT, PT, R4, UR13, RZ ;  /* 0x0000000d040d7c10 */ /* 0x000fe2000fffe0ff */
[----:B------:R-:W-:Y:S01]  /*0b00*/  ULOP3.LUT UR6, UR6, 0x1800, URZ, 0xc0, !UPT ;  /* 0x0000180006067892 */ /* 0x000fe2000f8ec0ff */
[----:B------:R-:W-:Y:S01]  /*0b10*/  IADD3 R21, PT, PT, R5, 0x40, RZ ;  /* 0x0000004005157810 */ /* 0x000fe20007ffe0ff */
[----:B------:R-:W-:Y:S01]  /*0b20*/  ULOP3.LUT UR25, UR24, 0x380, URZ, 0xc0, !UPT ;  /* 0x0000038018197892 */ /* 0x000fe2000f8ec0ff */
[C---:B------:R-:W-:Y:S01]  /*0b30*/  IADD3 R25, PT, PT, R17.reuse, 0x20, RZ ;  /* 0x0000002011197810 */ /* 0x040fe20007ffe0ff */
[----:B------:R-:W-:Y:S01]  /*0b40*/  ULOP3.LUT UR7, UR7, 0x390, URZ, 0xc0, !UPT ;  /* 0x0000039007077892 */ /* 0x000fe2000f8ec0ff */
[C---:B------:R-:W-:Y:S01]  /*0b50*/  IADD3 R29, PT, PT, R17.reuse, 0x40, RZ ;  /* 0x00000040111d7810 */ /* 0x040fe20007ffe0ff */
[----:B------:R-:W-:Y:S01]  /*0b60*/  ULOP3.LUT UR8, UR8, 0x3a0, URZ, 0xc0, !UPT ;  /* 0x000003a008087892 */ /* 0x000fe2000f8ec0ff */
[----:B------:R-:W-:Y:S01]  /*0b70*/  IADD3 R4, PT, PT, R160, UR6, RZ ;  /* 0x00000006a0047c10 */ /* 0x000fe2000fffe0ff */
[----:B------:R-:W-:Y:S01]  /*0b80*/  ULOP3.LUT UR9, UR9, 0x3c0, URZ, 0xc0, !UPT ;  /* 0x000003c009097892 */ /* 0x000fe2000f8ec0ff */
[----:B------:R-:W-:Y:S01]  /*0b90*/  IADD3 R33, PT, PT, R17, 0x60, RZ ;  /* 0x0000006011217810 */ /* 0x000fe20007ffe0ff */
[----:B------:R-:W-:Y:S01]  /*0ba0*/  UIADD3 UR15, UPT, UPT, UR26, 0x90, URZ ;  /* 0x000000901a0f7890 */ /* 0x000fe2000fffe0ff */
[C---:B------:R-:W-:Y:S01]  /*0bb0*/  IADD3 R109, PT, PT, R4.reuse, UR25, RZ ;  /* 0x00000019046d7c10 */ /* 0x040fe2000fffe0ff */
[----:B------:R-:W-:Y:S01]  /*0bc0*/  UIADD3 UR16, UPT, UPT, UR26, 0xa0, URZ ;  /* 0x000000a01a107890 */ /* 0x000fe2000fffe0ff */
[C---:B------:R-:W-:Y:S01]  /*0bd0*/  IADD3 R101, PT, PT, R4.reuse, UR8, RZ ;  /* 0x0000000804657c10 */ /* 0x040fe2000fffe0ff */
[----:B------:R-:W-:Y:S01]  /*0be0*/  ULOP3.LUT UR14, UR14, 0x1800, URZ, 0xc0, !UPT ;  /* 0x000018000e0e7892 */ /* 0x000fe2000f8ec0ff */
[C---:B------:R-:W-:Y:S01]  /*0bf0*/  IADD3 R117, PT, PT, R4.reuse, UR7, RZ ;  /* 0x0000000704757c10 */ /* 0x040fe2000fffe0ff */
[----:B------:R-:W-:Y:S01]  /*0c00*/  ULOP3.LUT UR18, UR18, 0x1800, URZ, 0xc0, !UPT ;  /* 0x0000180012127892 */ /* 0x000fe2000f8ec0ff */
[----:B------:R-:W-:Y:S01]  /*0c10*/  IADD3 R113, PT, PT, R4, UR9, RZ ;  /* 0x0000000904717c10 */ /* 0x000fe2000fffe0ff */
[----:B------:R-:W-:Y:S01]  /*0c20*/  UIADD3 UR17, UPT, UPT, UR26, 0xc0, URZ ;  /* 0x000000c01a117890 */ /* 0x000fe2000fffe0ff */
[--C-:B------:R-:W-:Y:S01]  /*0c30*/  IMAD.WIDE.U32 R4, R5, 0x4, R158.reuse ;  /* 0x0000000405047825 */ /* 0x100fe200078e009e */
[----:B------:R-:W-:Y:S01]  /*0c40*/  UIADD3 UR19, UPT, UPT, UR26, 0x110, URZ ;  /* 0x000001101a137890 */ /* 0x000fe2000fffe0ff */
[C---:B------:R-:W-:Y:S01]  /*0c50*/  IADD3 R6, PT, PT, R160.reuse, UR14, RZ ;  /* 0x0000000ea0067c10 */ /* 0x040fe2000fffe0ff */
[----:B------:R-:W-:Y:S01]  /*0c60*/  UIADD3 UR22, UPT, UPT, UR26, 0x120, URZ ;  /* 0x000001201a167890 */ /* 0x000fe2000fffe0ff */
[----:B------:R-:W-:Y:S01]  /*0c70*/  IADD3 R7, PT, PT, R160, UR18, RZ ;  /* 0x00000012a0077c10 */ /* 0x000fe2000fffe0ff */
[----:B------:R-:W-:Y:S01]  /*0c80*/  UIADD3 UR23, UPT, UPT, UR26, 0x140, URZ ;  /* 0x000001401a177890 */ /* 0x000fe2000fffe0ff */
[----:B------:R-:W-:Y:S01]  /*0c90*/  IADD3 R105, PT, PT, R101, 0x40, RZ ;  /* 0x0000004065697810 */ /* 0x000fe20007ffe0ff */
[----:B------:R-:W-:Y:S01]  /*0ca0*/  ULOP3.LUT UR15, UR15, 0x390, URZ, 0xc0, !UPT ;  /* 0x000003900f0f7892 */ /* 0x000fe2000f8ec0ff */
[C---:B------:R-:W-:Y:S01]  /*0cb0*/  IADD3 R121, PT, PT, R117.reuse, 0x20, RZ ;  /* 0x0000002075797810 */ /* 0x040fe20007ffe0ff */
[----:B------:R-:W-:Y:S01]  /*0cc0*/  ULOP3.LUT UR16, UR16, 0x3a0, URZ, 0xc0, !UPT ;  /* 0x000003a010107892 */ /* 0x000fe2000f8ec0ff */
[C---:B------:R-:W-:Y:S01]  /*0cd0*/  IADD3 R125, PT, PT, R117.reuse, 0x40, RZ ;  /* 0x00000040757d7810 */ /* 0x040fe20007ffe0ff */
[----:B------:R-:W-:Y:S01]  /*0ce0*/  ULOP3.LUT UR29, UR28, 0x380, URZ, 0xc0, !UPT ;  /* 0x000003801c1d7892 */ /* 0x000fe2000f8ec0ff */
[----:B------:R-:W-:Y:S01]  /*0cf0*/  IADD3 R129, PT, PT, R117, 0x60, RZ ;  /* 0x0000006075817810 */ /* 0x000fe20007ffe0ff */
[----:B------:R-:W-:Y:S01]  /*0d00*/  ULOP3.LUT UR17, UR17, 0x3c0, URZ, 0xc0, !UPT ;  /* 0x000003c011117892 */ /* 0x000fe2000f8ec0ff */
[C---:B------:R-:W-:Y:S01]  /*0d10*/  IADD3 R53, PT, PT, R6.reuse, UR15, RZ ;  /* 0x0000000f06357c10 */ /* 0x040fe2000fffe0ff */
[----:B------:R-:W-:Y:S01]  /*0d20*/  ULOP3.LUT UR31, UR30, 0x380, URZ, 0xc0, !UPT ;  /* 0x000003801e1f7892 */ /* 0x000fe2000f8ec0ff */
[C---:B------:R-:W-:Y:S01]  /*0d30*/  IADD3 R37, PT, PT, R6.reuse, UR16, RZ ;  /* 0x0000001006257c10 */ /* 0x040fe2000fffe0ff */
[----:B------:R-:W-:Y:S01]  /*0d40*/  ULOP3.LUT UR19, UR19, 0x390, URZ, 0xc0, !UPT ;  /* 0x0000039013137892 */ /* 0x000fe2000f8ec0ff */
[C---:B------:R-:W-:Y:S01]  /*0d50*/  IADD3 R45, PT, PT, R6.reuse, UR29, RZ ;  /* 0x0000001d062d7c10 */ /* 0x040fe2000fffe0ff */
[----:B------:R-:W-:Y:S01]  /*0d60*/  ULOP3.LUT UR22, UR22, 0x3a0, URZ, 0xc0, !UPT ;  /* 0x000003a016167892 */ /* 0x000fe2000f8ec0ff */
[----:B------:R-:W-:Y:S01]  /*0d70*/  IADD3 R49, PT, PT, R6, UR17, RZ ;  /* 0x0000001106317c10 */ /* 0x000fe2000fffe0ff */
[----:B------:R-:W-:Y:S01]  /*0d80*/  ULOP3.LUT UR23, UR23, 0x3c0, URZ, 0xc0, !UPT ;  /* 0x000003c017177892 */ /* 0x000fe2000f8ec0ff */
[----:B------:R-:W-:Y:S01]  /*0d90*/  IADD3 R77, PT, PT, R7, UR31, RZ ;  /* 0x0000001f074d7c10 */ /* 0x000fe2000fffe0ff */
[--C-:B------:R-:W-:Y:S01]  /*0da0*/  IMAD.WIDE.U32 R12, R13, 0x4, R158.reuse ;  /* 0x000000040d0c7825 */ /* 0x100fe200078e009e */
[C---:B------:R-:W-:Y:S01]  /*0db0*/  IADD3 R85, PT, PT, R7.reuse, UR19, RZ ;  /* 0x0000001307557c10 */ /* 0x040fe2000fffe0ff */
[----:B------:R-:W2:Y:S01]  /*0dc0*/  LDG.E.128.CONSTANT R8, desc[UR20][R8.64] ;  /* 0x0000001408087981 */ /* 0x000ea2000c1e9d00 */
[----:B------:R-:W-:Y:S01]  /*0dd0*/  IADD3 R69, PT, PT, R7, UR22, RZ ;  /* 0x0000001607457c10 */ /* 0x000fe2000fffe0ff */
[--C-:B------:R-:W-:Y:S01]  /*0de0*/  IMAD.WIDE.U32 R16, R17, 0x4, R158.reuse ;  /* 0x0000000411107825 */ /* 0x100fe200078e009e */
[----:B------:R-:W-:Y:S01]  /*0df0*/  IADD3 R81, PT, PT, R7, UR23, RZ ;  /* 0x0000001707517c10 */ /* 0x000fe2000fffe0ff */
[----:B------:R-:W3:Y:S01]  /*0e00*/  LDG.E.128.CONSTANT R12, desc[UR20][R12.64] ;  /* 0x000000140c0c7981 */ /* 0x000ee2000c1e9d00 */
[----:B------:R-:W-:Y:S01]  /*0e10*/  IADD3 R41, PT, PT, R37, 0x40, RZ ;  /* 0x0000004025297810 */ /* 0x000fe20007ffe0ff */
[--C-:B------:R-:W-:Y:S01]  /*0e20*/  IMAD.WIDE.U32 R20, R21, 0x4, R158.reuse ;  /* 0x0000000415147825 */ /* 0x100fe200078e009e */
[C---:B------:R-:W-:Y:S01]  /*0e30*/  IADD3 R57, PT, PT, R53.reuse, 0x20, RZ ;  /* 0x0000002035397810 */ /* 0x040fe20007ffe0ff */
[----:B------:R-:W4:Y:S01]  /*0e40*/  LDG.E.128.CONSTANT R4, desc[UR20][R4.64] ;  /* 0x0000001404047981 */ /* 0x000f22000c1e9d00 */
[----:B------:R-:W-:Y:S01]  /*0e50*/  IADD3 R61, PT, PT, R53, 0x40, RZ ;  /* 0x00000040353d7810 */ /* 0x000fe20007ffe0ff */
[--C-:B------:R-:W-:Y:S01]  /*0e60*/  IMAD.WIDE.U32 R24, R25, 0x4, R158.reuse ;  /* 0x0000000419187825 */ /* 0x100fe200078e009e */
[----:B------:R-:W-:Y:S01]  /*0e70*/  IADD3 R65, PT, PT, R53, 0x60, RZ ;  /* 0x0000006035417810 */ /* 0x000fe20007ffe0ff */
[----:B------:R-:W5:Y:S01]  /*0e80*/  LDG.E.128.CONSTANT R16, desc[UR20][R16.64] ;  /* 0x0000001410107981 */ /* 0x000f62000c1e9d00 */
[----:B------:R-:W-:Y:S01]  /*0e90*/  IADD3 R73, PT, PT, R69, 0x40, RZ ;  /* 0x0000004045497810 */ /* 0x000fe20007ffe0ff */
[--C-:B------:R-:W-:Y:S01]  /*0ea0*/  IMAD.WIDE.U32 R28, R29, 0x4, R158.reuse ;  /* 0x000000041d1c7825 */ /* 0x100fe200078e009e */
[C---:B------:R-:W-:Y:S01]  /*0eb0*/  IADD3 R89, PT, PT, R85.reuse, 0x20, RZ ;  /* 0x0000002055597810 */ /* 0x040fe20007ffe0ff */
[----:B------:R-:W3:Y:S01]  /*0ec0*/  LDG.E.128.CONSTANT R20, desc[UR20][R20.64] ;  /* 0x0000001414147981 */ /* 0x000ee2000c1e9d00 */
[----:B------:R-:W-:Y:S01]  /*0ed0*/  IADD3 R93, PT, PT, R85, 0x40, RZ ;  /* 0x00000040555d7810 */ /* 0x000fe20007ffe0ff */
[--C-:B------:R-:W-:Y:S01]  /*0ee0*/  IMAD.WIDE.U32 R32, R33, 0x4, R158.reuse ;  /* 0x0000000421207825 */ /* 0x100fe200078e009e */
[----:B------:R-:W-:Y:S01]  /*0ef0*/  IADD3 R97, PT, PT, R85, 0x60, RZ ;  /* 0x0000006055617810 */ /* 0x000fe20007ffe0ff */
[----:B------:R-:W5:Y:S02]  /*0f00*/  LDG.E.128.CONSTANT R24, desc[UR20][R24.64] ;  /* 0x0000001418187981 */ /* 0x000f64000c1e9d00 */
[----:B------:R-:W-:-:S02]  /*0f10*/  IMAD.WIDE.U32 R36, R37, 0x4, R158 ;  /* 0x0000000425247825 */ /* 0x000fc400078e009e */
[----:B------:R-:W5:Y:S02]  /*0f20*/  LDG.E.128.CONSTANT R28, desc[UR20][R28.64] ;  /* 0x000000141c1c7981 */ /* 0x000f64000c1e9d00 */
[--C-:B------:R-:W-:Y:S02]  /*0f30*/  IMAD.WIDE.U32 R44, R45, 0x4, R158.reuse ;  /* 0x000000042d2c7825 */ /* 0x100fe400078e009e */
[----:B------:R-:W5:Y:S02]  /*0f40*/  LDG.E.128.CONSTANT R32, desc[UR20][R32.64] ;  /* 0x0000001420207981 */ /* 0x000f64000c1e9d00 */
[--C-:B------:R-:W-:Y:S02]  /*0f50*/  IMAD.WIDE.U32 R48, R49, 0x4, R158.reuse ;  /* 0x0000000431307825 */ /* 0x100fe400078e009e */
        /* <DEDUP_REMOVED lines=41> */
[----:B------:R-:W-:Y:S02]  /*11f0*/  IMAD.WIDE.U32 R128, R129, 0x4, R158 ;  /* 0x0000000481807825 */ /* 0x000fe400078e009e */
[----:B------:R-:W5:Y:S04]  /*1200*/  LDG.E.128.CONSTANT R120, desc[UR20][R120.64] ;  /* 0x0000001478787981 */ /* 0x000f68000c1e9d00 */
[----:B------:R-:W5:Y:S04]  /*1210*/  LDG.E.128.CONSTANT R124, desc[UR20][R124.64] ;  /* 0x000000147c7c7981 */ /* 0x000f68000c1e9d00 */
[----:B------:R-:W5:Y:S01]  /*1220*/  LDG.E.128.CONSTANT R128, desc[UR20][R128.64] ;  /* 0x0000001480807981 */ /* 0x000f62000c1e9d00 */
[----:B------:R-:W0:Y:S01]  /*1230*/  S2UR UR7, SR_CgaCtaId ;  /* 0x00000000000779c3 */ /* 0x000e220000008800 */
[----:B------:R-:W-:-:S02]  /*1240*/  UMOV UR6, 0x400 ;  /* 0x0000040000067882 */ /* 0x000fc40000000000 */
[----:B------:R-:W-:Y:S01]  /*1250*/  UIADD3 UR6, UPT, UPT, UR6, 0x1000, URZ ;  /* 0x0000100006067890 */ /* 0x000fe2000fffe0ff */
[C---:B------:R-:W-:Y:S02]  /*1260*/  LOP3.LUT R132, R157.reuse, UR26, RZ, 0xfc, !PT ;  /* 0x0000001a9d847c12 */ /* 0x040fe4000f8efcff */
[----:B------:R-:W-:Y:S01]  /*1270*/  LOP3.LUT R133, R157, UR28, RZ, 0xfc, !PT ;  /* 0x0000001c9d857c12 */ /* 0x000fe2000f8efcff */
[----:B0-----:R-:W-:-:S06]  /*1280*/  ULEA UR6, UR7, UR6, 0x18 ;  /* 0x0000000607067291 */ /* 0x001fcc000f8ec0ff */
[----:B------:R-:W-:Y:S02]  /*1290*/  LEA R132, R132, UR6, 0x2 ;  /* 0x0000000684847c11 */ /* 0x000fe4000f8e10ff */
[----:B------:R-:W-:Y:S01]  /*12a0*/  LEA R133, R133, UR6, 0x2 ;  /* 0x0000000685857c11 */ /* 0x000fe2000f8e10ff */
[----:B------:R-:W-:-:S04]  /*12b0*/  UIADD3 UR4, UPT, UPT, UR4, 0x20, URZ ;  /* 0x0000002004047890 */ /* 0x000fc8000fffe0ff */
[----:B------:R-:W-:Y:S01]  /*12c0*/  UISETP.NE.AND UP0, UPT, UR4, 0x100, UPT ;  /* 0x000001000400788c */ /* 0x000fe2000bf05270 */
[----:B----4-:R0:W-:Y:S04]  /*12d0*/  STS.128 [R132+0x80], R4 ;  /* 0x0000800484007388 */ /* 0x0101e80000000c00 */
[----:B--2---:R2:W-:Y:S01]  /*12e0*/  STS.128 [R132], R8 ;  /* 0x0000000884007388 */ /* 0x0045e20000000c00 */
[----:B0-----:R-:W-:-:S04]  /*12f0*/  LOP3.LUT R4, R157, UR30, RZ, 0xfc, !PT ;  /* 0x0000001e9d047c12 */ /* 0x001fc8000f8efcff */
[----:B------:R-:W-:Y:S02]  /*1300*/  LEA R5, R4, UR6, 0x2 ;  /* 0x0000000604057c11 */ /* 0x000fe4000f8e10ff */
[----:B------:R-:W-:Y:S01]  /*1310*/  LOP3.LUT R4, R157, UR24, RZ, 0xfc, !PT ;  /* 0x000000189d047c12 */ /* 0x000fe2000f8efcff */
[----:B---3--:R2:W-:Y:S03]  /*1320*/  STS.128 [R132+0x180], R20 ;  /* 0x0001801484007388 */ /* 0x0085e60000000c00 */
[----:B------:R-:W-:Y:S01]  /*1330*/  LEA R4, R4, UR6, 0x2 ;  /* 0x0000000604047c11 */ /* 0x000fe2000f8e10ff */
[----:B------:R2:W-:Y:S04]  /*1340*/  STS.128 [R132+0x100], R12 ;  /* 0x0001000c84007388 */ /* 0x0005e80000000c00 */
[----:B-----5:R2:W-:Y:S04]  /*1350*/  STS.128 [R132+0x40], R16 ;  /* 0x0000401084007388 */ /* 0x0205e80000000c00 */
[----:B------:R2:W-:Y:S04]  /*1360*/  STS.128 [R132+0xc0], R24 ;  /* 0x0000c01884007388 */ /* 0x0005e80000000c00 */
[----:B------:R2:W-:Y:S04]  /*1370*/  STS.128 [R132+0x140], R28 ;  /* 0x0001401c84007388 */ /* 0x0005e80000000c00 */
[----:B------:R2:W-:Y:S04]  /*1380*/  STS.128 [R132+0x1c0], R32 ;  /* 0x0001c02084007388 */ /* 0x0005e80000000c00 */
[----:B------:R2:W-:Y:S04]  /*1390*/  STS.128 [R133+0x80], R36 ;  /* 0x0000802485007388 */ /* 0x0005e80000000c00 */
[----:B------:R2:W-:Y:S04]  /*13a0*/  STS.128 [R133+0x180], R40 ;  /* 0x0001802885007388 */ /* 0x0005e80000000c00 */
[----:B------:R2:W-:Y:S04]  /*13b0*/  STS.128 [R133], R44 ;  /* 0x0000002c85007388 */ /* 0x0005e80000000c00 */
[----:B------:R2:W-:Y:S04]  /*13c0*/  STS.128 [R133+0x100], R48 ;  /* 0x0001003085007388 */ /* 0x0005e80000000c00 */
[----:B------:R2:W-:Y:S04]  /*13d0*/  STS.128 [R133+0x40], R52 ;  /* 0x0000403485007388 */ /* 0x0005e80000000c00 */
        /* <DEDUP_REMOVED lines=18> */
[----:B------:R2:W-:Y:S01]  /*1500*/  STS.128 [R4+0x1c0], R128 ;  /* 0x0001c08004007388 */ /* 0x0005e20000000c00 */
[----:B------:R-:W-:Y:S05]  /*1510*/  BRA.U UP0, `(.L_x_0) ;  /* 0xfffffff500087547 */ /* 0x000fea000b83ffff */
[----:B------:R-:W-:Y:S06]  /*1520*/  BAR.SYNC.DEFER_BLOCKING 0x0 ;  /* 0x0000000000007b1d */ /* 0x000fec0000010000 */
[----:B------:R-:W-:-:S05]  /*1530*/  UMOV UR4, URZ ;  /* 0x000000ff00047c82 */ /* 0x000fca0008000000 */
.L_x_1:
[----:B--2---:R-:W-:Y:S01]  /*1540*/  LEA R4, R0, UR4, 0x6 ;  /* 0x0000000400047c11 */ /* 0x004fe2000f8e30ff */
[----:B------:R-:W-:Y:S02]  /*1550*/  ULEA UR7, UR4, UR5, 0x6 ;  /* 0x0000000504077291 */ /* 0x000fe4000f8e30ff */
[----:B------:R-:W-:Y:S01]  /*1560*/  UIADD3 UR4, UPT, UPT, UR4, 0x1, URZ ;  /* 0x0000000104047890 */ /* 0x000fe2000fffe0ff */
[----:B------:R-:W-:-:S03]  /*1570*/  SHF.L.U32 R4, R4, 0x4, RZ ;  /* 0x0000000404047819 */ /* 0x000fc600000006ff */
[----:B------:R-:W-:Y:S01]  /*1580*/  UISETP.NE.AND UP0, UPT, UR4, 0x40, UPT ;  /* 0x000000400400788c */ /* 0x000fe2000bf05270 */
[----:B------:R-:W-:Y:S02]  /*1590*/  LEA R8, R4, UR6, 0x2 ;  /* 0x0000000604087c11 */ /* 0x000fe4000f8e10ff */
[----:B------:R-:W-:Y:S04]  /*15a0*/  LDS.128 R4, [UR7] ;  /* 0x00000007ff047984 */ /* 0x000fe80008000c00 */
[----:B------:R-:W0:Y:S04]  /*15b0*/  LDS.128 R12, [R8] ;  /* 0x00000000080c7984 */ /* 0x000e280000000c00 */
[----:B------:R-:W-:Y:S04]  /*15c0*/  LDS.128 R16, [UR7+0x10] ;  /* 0x00001007ff107984 */ /* 0x000fe80008000c00 */
[----:B------:R-:W1:Y:S04]  /*15d0*/  LDS.128 R20, [R8+0x10] ;  /* 0x0000100008147984 */ /* 0x000e680000000c00 */
[----:B------:R-:W-:Y:S04]  /*15e0*/  LDS.128 R24, [UR7+0x20] ;  /* 0x00002007ff187984 */ /* 0x000fe80008000c00 */
[----:B------:R-:W2:Y:S04]  /*15f0*/  LDS.128 R28, [R8+0x20] ;  /* 0x00002000081c7984 */ /* 0x000ea80000000c00 */
[----:B------:R-:W-:Y:S04]  /*1600*/  LDS.128 R32, [UR7+0x30] ;  /* 0x00003007ff207984 */ /* 0x000fe80008000c00 */
[----:B------:R-:W3:Y:S01]  /*1610*/  LDS.128 R36, [R8+0x30] ;  /* 0x0000300008247984 */ /* 0x000ee20000000c00 */
[----:B0-----:R-:W-:-:S04]  /*1620*/  FFMA R4, R4, R12, R3 ;  /* 0x0000000c04047223 */ /* 0x001fc80000000003 */
[----:B------:R-:W-:-:S04]  /*1630*/  FFMA R5, R5, R13, R4 ;  /* 0x0000000d05057223 */ /* 0x000fc80000000004 */
[----:B------:R-:W-:-:S04]  /*1640*/  FFMA R6, R6, R14, R5 ;  /* 0x0000000e06067223 */ /* 0x000fc80000000005 */
[----:B------:R-:W-:-:S04]  /*1650*/  FFMA R7, R7, R15, R6 ;  /* 0x0000000f07077223 */ /* 0x000fc80000000006 */
[----:B-1----:R-:W-:-:S04]  /*1660*/  FFMA R16, R16, R20, R7 ;  /* 0x0000001410107223 */ /* 0x002fc80000000007 */
[----:B------:R-:W-:-:S04]  /*1670*/  FFMA R17, R17, R21, R16 ;  /* 0x0000001511117223 */ /* 0x000fc80000000010 */
[----:B------:R-:W-:-:S04]  /*1680*/  FFMA R18, R18, R22, R17 ;  /* 0x0000001612127223 */ /* 0x000fc80000000011 */
[----:B------:R-:W-:-:S04]  /*1690*/  FFMA R19, R19, R23, R18 ;  /* 0x0000001713137223 */ /* 0x000fc80000000012 */
[----:B--2---:R-:W-:-:S04]  /*16a0*/  FFMA R24, R24, R28, R19 ;  /* 0x0000001c18187223 */ /* 0x004fc80000000013 */
[----:B------:R-:W-:-:S04]  /*16b0*/  FFMA R25, R25, R29, R24 ;  /* 0x0000001d19197223 */ /* 0x000fc80000000018 */
[----:B------:R-:W-:-:S04]  /*16c0*/  FFMA R26, R26, R30, R25 ;  /* 0x0000001e1a1a7223 */ /* 0x000fc80000000019 */
[----:B------:R-:W-:-:S04]  /*16d0*/  FFMA R27, R27, R31, R26 ;  /* 0x0000001f1b1b7223 */ /* 0x000fc8000000001a */
[----:B---3--:R-:W-:-:S04]  /*16e0*/  FFMA R32, R32, R36, R27 ;  /* 0x0000002420207223 */ /* 0x008fc8000000001b */
[----:B------:R-:W-:-:S04]  /*16f0*/  FFMA R33, R33, R37, R32 ;  /* 0x0000002521217223 */ /* 0x000fc80000000020 */
[----:B------:R-:W-:-:S04]  /*1700*/  FFMA R34, R34, R38, R33 ;  /* 0x0000002622227223 */ /* 0x000fc80000000021 */
[----:B------:R-:W-:Y:S01]  /*1710*/  FFMA R3, R35, R39, R34 ;  /* 0x0000002723037223 */ /* 0x000fe20000000022 */
[----:B------:R-:W-:Y:S06]  /*1720*/  BRA.U UP0, `(.L_x_1) ;  /* 0xfffffffd00847547 */ /* 0x000fec000b83ffff */
[----:B------:R-:W-:Y:S01]  /*1730*/  UPLOP3.LUT UP0, UPT, UPT, UPT, UPT, 0x40, 0x4 ;  /* 0x000000000004789c */ /* 0x000fe20003f0e870 */
[----:B------:R-:W-:Y:S01]  /*1740*/  UMOV UR4, 0x400 ;  /* 0x0000040000047882 */ /* 0x000fe20000000000 */
[----:B------:R-:W-:Y:S09]  /*1750*/  BRA.U UP1, `(.L_x_2) ;  /* 0xffffffe901587547 */ /* 0x000ff2000b83ffff */
[----:B------:R-:W0:Y:S01]  /*1760*/  LDC.64 R4, c[0x0][0x398] ;  /* 0x0000e600ff047b82 */ /* 0x000e220000000a00 */
[----:B------:R-:W-:-:S04]  /*1770*/  SHF.L.U32 R7, R2, 0x2, RZ ;  /* 0x0000000202077819 */ /* 0x000fc800000006ff */
[----:B------:R-:W-:-:S03]  /*1780*/  LOP3.LUT R9, R7, R0, RZ, 0xfc, !PT ;  /* 0x0000000007097212 */ /* 0x000fc600078efcff */
[----:B------:R-:W1:Y:S02]  /*1790*/  LDC.64 R6, c[0x0][0x390] ;  /* 0x0000e400ff067b82 */ /* 0x000e640000000a00 */
[----:B0-----:R-:W-:-:S06]  /*17a0*/  IMAD.WIDE.U32 R4, R9, 0x4, R4 ;  /* 0x0000000409047825 */ /* 0x001fcc00078e0004 */
[----:B------:R-:W2:Y:S01]  /*17b0*/  LDG.E.CONSTANT R4, desc[UR20][R4.64] ;  /* 0x0000001404047981 */ /* 0x000ea2000c1e9900 */
[----:B-1----:R-:W-:-:S04]  /*17c0*/  IMAD.WIDE.U32 R6, R9, 0x4, R6 ;  /* 0x0000000409067825 */ /* 0x002fc800078e0006 */
[----:B--2---:R-:W-:-:S05]  /*17d0*/  FADD R3, R3, R4 ;  /* 0x0000000403037221 */ /* 0x004fca0000000000 */
[----:B------:R-:W-:Y:S01]  /*17e0*/  STG.E desc[UR20][R6.64], R3 ;  /* 0x0000000306007986 */ /* 0x000fe2000c101914 */
[----:B------:R-:W-:Y:S05]  /*17f0*/  EXIT ;  /* 0x000000000000794d */ /* 0x000fea0003800000 */
.L_x_3:
[----:B------:R-:W-:-:S00]  /*1800*/  BRA `(.L_x_3) ;  /* 0xfffffffc00fc7947 */ /* 0x000fc0000383ffff */
[----:B------:R-:W-:-:S00]  /*1810*/  NOP ;  /* 0x0000000000007918 */ /* 0x000fc00000000000 */
        /* <DEDUP_REMOVED lines=14> */
.L_x_4:


//--------------------- .nv.shared.candidate1     --------------------------
	.section	.nv.shared.candidate1,"aw",@nobits
	.sectionflags	@""
	.align	4
.nv.shared.candidate1:
	.zero		21504


//--------------------- .nv.shared.reserved.0     --------------------------
	.section	.nv.shared.reserved.0,"aw",@nobits
	.weak		__nv_reservedSMEM_offset_0_alias
	.size		__nv_reservedSMEM_offset_0_alias, 0, 64
	.other		__nv_reservedSMEM_offset_0_alias,@"STO_CUDA_RESERVED_SHARED STV_DEFAULT"
__nv_reservedSMEM_offset_0_alias:
	.zero		0
	.zero		64


//--------------------- .nv.constant0.candidate1  --------------------------
	.section	.nv.constant0.candidate1,"a",@progbits
	.sectionflags	@""
	.align	4
.nv.constant0.candidate1:
	.zero		928


//--------------------- SYMBOLS --------------------------

	.type		.nv.reservedSmem.offset0,@object
	.size		.nv.reservedSmem.offset0,0x4
	.type		.nv.reservedSmem.cap,@object
	.size		.nv.reservedSmem.cap,0x4
